//
// Generated by NVIDIA NVVM Compiler
//
// Compiler Build ID: CL-36424714
// Cuda compilation tools, release 13.0, V13.0.88
// Based on NVVM 20.0.0
//

.version 9.0
.target sm_100
.address_size 64

	// .globl	_Z8SpMV_CSRiPiS_S_S_S_

.visible .entry _Z8SpMV_CSRiPiS_S_S_S_(
	.param .u32 _Z8SpMV_CSRiPiS_S_S_S__param_0,
	.param .u64 .ptr .align 1 _Z8SpMV_CSRiPiS_S_S_S__param_1,
	.param .u64 .ptr .align 1 _Z8SpMV_CSRiPiS_S_S_S__param_2,
	.param .u64 .ptr .align 1 _Z8SpMV_CSRiPiS_S_S_S__param_3,
	.param .u64 .ptr .align 1 _Z8SpMV_CSRiPiS_S_S_S__param_4,
	.param .u64 .ptr .align 1 _Z8SpMV_CSRiPiS_S_S_S__param_5
)
{
	.reg .pred 	%p<11>;
	.reg .b32 	%r<173>;
	.reg .b64 	%rd<87>;

	ld.param.u32 	%r36, [_Z8SpMV_CSRiPiS_S_S_S__param_0];
	ld.param.u64 	%rd8, [_Z8SpMV_CSRiPiS_S_S_S__param_1];
	ld.param.u64 	%rd9, [_Z8SpMV_CSRiPiS_S_S_S__param_2];
	ld.param.u64 	%rd6, [_Z8SpMV_CSRiPiS_S_S_S__param_3];
	ld.param.u64 	%rd10, [_Z8SpMV_CSRiPiS_S_S_S__param_4];
	ld.param.u64 	%rd7, [_Z8SpMV_CSRiPiS_S_S_S__param_5];
	cvta.to.global.u64 	%rd1, %rd10;
	cvta.to.global.u64 	%rd2, %rd9;
	cvta.to.global.u64 	%rd3, %rd8;
	mov.u32 	%r1, %tid.x;
	setp.ge.s32 	%p1, %r1, %r36;
	@%p1 bra 	$L__BB0_15;
	cvta.to.global.u64 	%rd11, %rd6;
	mul.wide.u32 	%rd12, %r1, 4;
	add.s64 	%rd13, %rd11, %rd12;
	ld.global.u32 	%r161, [%rd13];
	ld.global.u32 	%r3, [%rd13+4];
	setp.ge.s32 	%p2, %r161, %r3;
	mov.b32 	%r172, 0;
	@%p2 bra 	$L__BB0_14;
	sub.s32 	%r4, %r3, %r161;
	and.b32  	%r5, %r4, 15;
	sub.s32 	%r40, %r161, %r3;
	setp.gt.u32 	%p3, %r40, -16;
	mov.b32 	%r172, 0;
	@%p3 bra 	$L__BB0_5;
	and.b32  	%r42, %r4, -16;
	neg.s32 	%r157, %r42;
	add.s64 	%rd4, %rd3, 32;
	add.s64 	%rd5, %rd2, 32;
	mov.b32 	%r172, 0;
$L__BB0_4:
	.pragma "nounroll";
	mul.wide.s32 	%rd14, %r161, 4;
	add.s64 	%rd15, %rd4, %rd14;
	add.s64 	%rd16, %rd5, %rd14;
	ld.global.u32 	%r43, [%rd15+-32];
	ld.global.u32 	%r44, [%rd16+-32];
	mul.wide.s32 	%rd17, %r44, 4;
	add.s64 	%rd18, %rd1, %rd17;
	ld.global.u32 	%r45, [%rd18];
	mad.lo.s32 	%r46, %r45, %r43, %r172;
	ld.global.u32 	%r47, [%rd15+-28];
	ld.global.u32 	%r48, [%rd16+-28];
	mul.wide.s32 	%rd19, %r48, 4;
	add.s64 	%rd20, %rd1, %rd19;
	ld.global.u32 	%r49, [%rd20];
	mad.lo.s32 	%r50, %r49, %r47, %r46;
	ld.global.u32 	%r51, [%rd15+-24];
	ld.global.u32 	%r52, [%rd16+-24];
	mul.wide.s32 	%rd21, %r52, 4;
	add.s64 	%rd22, %rd1, %rd21;
	ld.global.u32 	%r53, [%rd22];
	mad.lo.s32 	%r54, %r53, %r51, %r50;
	ld.global.u32 	%r55, [%rd15+-20];
	ld.global.u32 	%r56, [%rd16+-20];
	mul.wide.s32 	%rd23, %r56, 4;
	add.s64 	%rd24, %rd1, %rd23;
	ld.global.u32 	%r57, [%rd24];
	mad.lo.s32 	%r58, %r57, %r55, %r54;
	ld.global.u32 	%r59, [%rd15+-16];
	ld.global.u32 	%r60, [%rd16+-16];
	mul.wide.s32 	%rd25, %r60, 4;
	add.s64 	%rd26, %rd1, %rd25;
	ld.global.u32 	%r61, [%rd26];
	mad.lo.s32 	%r62, %r61, %r59, %r58;
	ld.global.u32 	%r63, [%rd15+-12];
	ld.global.u32 	%r64, [%rd16+-12];
	mul.wide.s32 	%rd27, %r64, 4;
	add.s64 	%rd28, %rd1, %rd27;
	ld.global.u32 	%r65, [%rd28];
	mad.lo.s32 	%r66, %r65, %r63, %r62;
	ld.global.u32 	%r67, [%rd15+-8];
	ld.global.u32 	%r68, [%rd16+-8];
	mul.wide.s32 	%rd29, %r68, 4;
	add.s64 	%rd30, %rd1, %rd29;
	ld.global.u32 	%r69, [%rd30];
	mad.lo.s32 	%r70, %r69, %r67, %r66;
	ld.global.u32 	%r71, [%rd15+-4];
	ld.global.u32 	%r72, [%rd16+-4];
	mul.wide.s32 	%rd31, %r72, 4;
	add.s64 	%rd32, %rd1, %rd31;
	ld.global.u32 	%r73, [%rd32];
	mad.lo.s32 	%r74, %r73, %r71, %r70;
	ld.global.u32 	%r75, [%rd15];
	ld.global.u32 	%r76, [%rd16];
	mul.wide.s32 	%rd33, %r76, 4;
	add.s64 	%rd34, %rd1, %rd33;
	ld.global.u32 	%r77, [%rd34];
	mad.lo.s32 	%r78, %r77, %r75, %r74;
	ld.global.u32 	%r79, [%rd15+4];
	ld.global.u32 	%r80, [%rd16+4];
	mul.wide.s32 	%rd35, %r80, 4;
	add.s64 	%rd36, %rd1, %rd35;
	ld.global.u32 	%r81, [%rd36];
	mad.lo.s32 	%r82, %r81, %r79, %r78;
	ld.global.u32 	%r83, [%rd15+8];
	ld.global.u32 	%r84, [%rd16+8];
	mul.wide.s32 	%rd37, %r84, 4;
	add.s64 	%rd38, %rd1, %rd37;
	ld.global.u32 	%r85, [%rd38];
	mad.lo.s32 	%r86, %r85, %r83, %r82;
	ld.global.u32 	%r87, [%rd15+12];
	ld.global.u32 	%r88, [%rd16+12];
	mul.wide.s32 	%rd39, %r88, 4;
	add.s64 	%rd40, %rd1, %rd39;
	ld.global.u32 	%r89, [%rd40];
	mad.lo.s32 	%r90, %r89, %r87, %r86;
	ld.global.u32 	%r91, [%rd15+16];
	ld.global.u32 	%r92, [%rd16+16];
	mul.wide.s32 	%rd41, %r92, 4;
	add.s64 	%rd42, %rd1, %rd41;
	ld.global.u32 	%r93, [%rd42];
	mad.lo.s32 	%r94, %r93, %r91, %r90;
	ld.global.u32 	%r95, [%rd15+20];
	ld.global.u32 	%r96, [%rd16+20];
	mul.wide.s32 	%rd43, %r96, 4;
	add.s64 	%rd44, %rd1, %rd43;
	ld.global.u32 	%r97, [%rd44];
	mad.lo.s32 	%r98, %r97, %r95, %r94;
	ld.global.u32 	%r99, [%rd15+24];
	ld.global.u32 	%r100, [%rd16+24];
	mul.wide.s32 	%rd45, %r100, 4;
	add.s64 	%rd46, %rd1, %rd45;
	ld.global.u32 	%r101, [%rd46];
	mad.lo.s32 	%r102, %r101, %r99, %r98;
	ld.global.u32 	%r103, [%rd15+28];
	ld.global.u32 	%r104, [%rd16+28];
	mul.wide.s32 	%rd47, %r104, 4;
	add.s64 	%rd48, %rd1, %rd47;
	ld.global.u32 	%r105, [%rd48];
	mad.lo.s32 	%r172, %r105, %r103, %r102;
	add.s32 	%r161, %r161, 16;
	add.s32 	%r157, %r157, 16;
	setp.ne.s32 	%p4, %r157, 0;
	@%p4 bra 	$L__BB0_4;
$L__BB0_5:
	setp.eq.s32 	%p5, %r5, 0;
	@%p5 bra 	$L__BB0_14;
	and.b32  	%r16, %r4, 7;
	setp.lt.u32 	%p6, %r5, 8;
	@%p6 bra 	$L__BB0_8;
	mul.wide.s32 	%rd49, %r161, 4;
	add.s64 	%rd50, %rd3, %rd49;
	ld.global.u32 	%r107, [%rd50];
	add.s64 	%rd51, %rd2, %rd49;
	ld.global.u32 	%r108, [%rd51];
	mul.wide.s32 	%rd52, %r108, 4;
	add.s64 	%rd53, %rd1, %rd52;
	ld.global.u32 	%r109, [%rd53];
	mad.lo.s32 	%r110, %r109, %r107, %r172;
	ld.global.u32 	%r111, [%rd50+4];
	ld.global.u32 	%r112, [%rd51+4];
	mul.wide.s32 	%rd54, %r112, 4;
	add.s64 	%rd55, %rd1, %rd54;
	ld.global.u32 	%r113, [%rd55];
	mad.lo.s32 	%r114, %r113, %r111, %r110;
	ld.global.u32 	%r115, [%rd50+8];
	ld.global.u32 	%r116, [%rd51+8];
	mul.wide.s32 	%rd56, %r116, 4;
	add.s64 	%rd57, %rd1, %rd56;
	ld.global.u32 	%r117, [%rd57];
	mad.lo.s32 	%r118, %r117, %r115, %r114;
	ld.global.u32 	%r119, [%rd50+12];
	ld.global.u32 	%r120, [%rd51+12];
	mul.wide.s32 	%rd58, %r120, 4;
	add.s64 	%rd59, %rd1, %rd58;
	ld.global.u32 	%r121, [%rd59];
	mad.lo.s32 	%r122, %r121, %r119, %r118;
	ld.global.u32 	%r123, [%rd50+16];
	ld.global.u32 	%r124, [%rd51+16];
	mul.wide.s32 	%rd60, %r124, 4;
	add.s64 	%rd61, %rd1, %rd60;
	ld.global.u32 	%r125, [%rd61];
	mad.lo.s32 	%r126, %r125, %r123, %r122;
	ld.global.u32 	%r127, [%rd50+20];
	ld.global.u32 	%r128, [%rd51+20];
	mul.wide.s32 	%rd62, %r128, 4;
	add.s64 	%rd63, %rd1, %rd62;
	ld.global.u32 	%r129, [%rd63];
	mad.lo.s32 	%r130, %r129, %r127, %r126;
	ld.global.u32 	%r131, [%rd50+24];
	ld.global.u32 	%r132, [%rd51+24];
	mul.wide.s32 	%rd64, %r132, 4;
	add.s64 	%rd65, %rd1, %rd64;
	ld.global.u32 	%r133, [%rd65];
	mad.lo.s32 	%r134, %r133, %r131, %r130;
	ld.global.u32 	%r135, [%rd50+28];
	ld.global.u32 	%r136, [%rd51+28];
	mul.wide.s32 	%rd66, %r136, 4;
	add.s64 	%rd67, %rd1, %rd66;
	ld.global.u32 	%r137, [%rd67];
	mad.lo.s32 	%r172, %r137, %r135, %r134;
	add.s32 	%r161, %r161, 8;
$L__BB0_8:
	setp.eq.s32 	%p7, %r16, 0;
	@%p7 bra 	$L__BB0_14;
	and.b32  	%r22, %r4, 3;
	setp.lt.u32 	%p8, %r16, 4;
	@%p8 bra 	$L__BB0_11;
	mul.wide.s32 	%rd68, %r161, 4;
	add.s64 	%rd69, %rd3, %rd68;
	ld.global.u32 	%r139, [%rd69];
	add.s64 	%rd70, %rd2, %rd68;
	ld.global.u32 	%r140, [%rd70];
	mul.wide.s32 	%rd71, %r140, 4;
	add.s64 	%rd72, %rd1, %rd71;
	ld.global.u32 	%r141, [%rd72];
	mad.lo.s32 	%r142, %r141, %r139, %r172;
	ld.global.u32 	%r143, [%rd69+4];
	ld.global.u32 	%r144, [%rd70+4];
	mul.wide.s32 	%rd73, %r144, 4;
	add.s64 	%rd74, %rd1, %rd73;
	ld.global.u32 	%r145, [%rd74];
	mad.lo.s32 	%r146, %r145, %r143, %r142;
	ld.global.u32 	%r147, [%rd69+8];
	ld.global.u32 	%r148, [%rd70+8];
	mul.wide.s32 	%rd75, %r148, 4;
	add.s64 	%rd76, %rd1, %rd75;
	ld.global.u32 	%r149, [%rd76];
	mad.lo.s32 	%r150, %r149, %r147, %r146;
	ld.global.u32 	%r151, [%rd69+12];
	ld.global.u32 	%r152, [%rd70+12];
	mul.wide.s32 	%rd77, %r152, 4;
	add.s64 	%rd78, %rd1, %rd77;
	ld.global.u32 	%r153, [%rd78];
	mad.lo.s32 	%r172, %r153, %r151, %r150;
	add.s32 	%r161, %r161, 4;
$L__BB0_11:
	setp.eq.s32 	%p9, %r22, 0;
	@%p9 bra 	$L__BB0_14;
	neg.s32 	%r169, %r22;
$L__BB0_13:
	.pragma "nounroll";
	mul.wide.s32 	%rd79, %r161, 4;
	add.s64 	%rd80, %rd2, %rd79;
	add.s64 	%rd81, %rd3, %rd79;
	ld.global.u32 	%r154, [%rd81];
	ld.global.u32 	%r155, [%rd80];
	mul.wide.s32 	%rd82, %r155, 4;
	add.s64 	%rd83, %rd1, %rd82;
	ld.global.u32 	%r156, [%rd83];
	mad.lo.s32 	%r172, %r156, %r154, %r172;
	add.s32 	%r161, %r161, 1;
	add.s32 	%r169, %r169, 1;
	setp.ne.s32 	%p10, %r169, 0;
	@%p10 bra 	$L__BB0_13;
$L__BB0_14:
	cvta.to.global.u64 	%rd84, %rd7;
	add.s64 	%rd86, %rd84, %rd12;
	st.global.u32 	[%rd86], %r172;
$L__BB0_15:
	ret;

}


// ===== COMPILED SASS (sm_100) =====

	.target	sm_100

	.elftype	@"ET_EXEC"


//--------------------- .note.nv.tkinfo           --------------------------
	.section	.note.nv.tkinfo,"",@"SHT_NOTE"
	.sectionflags	@"SHF_NOTE_NV_TKINFO"
	.tkinfo
        /*0018*/ 	.word	0x00000002
        /*0030*/ 	.string	""
        /*0030*/ 	.string	"ptxas"
        /*0030*/ 	.string	"Cuda compilation tools, release 13.0, V13.0.88"
        /*0030*/ 	.string	"Build cuda_13.0.r13.0/compiler.36424714_0"
        /*0030*/ 	.string	"-arch sm_100 -m 64 "



//--------------------- .note.nv.cuinfo           --------------------------
	.section	.note.nv.cuinfo,"",@"SHT_NOTE"
	.sectionflags	@"SHF_NOTE_NV_CUINFO"
        /*0018*/ 	.short	0x0002
        /*001a*/ 	.short	0x0064
        /*001c*/ 	.short	0x0082
	.zero		2


//--------------------- .nv.info                  --------------------------
	.section	.nv.info,"",@"SHT_CUDA_INFO"
	.align	4


	//----- nvinfo : EIATTR_REGCOUNT
	.align		4
        /*0000*/ 	.byte	0x04, 0x2f
        /*0002*/ 	.short	(.L_1 - .L_0)
	.align		4
.L_0:
        /*0004*/ 	.word	index@(_Z8SpMV_CSRiPiS_S_S_S_)
        /*0008*/ 	.word	0x00000020


	//----- nvinfo : EIATTR_FRAME_SIZE
	.align		4
.L_1:
        /*000c*/ 	.byte	0x04, 0x11
        /*000e*/ 	.short	(.L_3 - .L_2)
	.align		4
.L_2:
        /*0010*/ 	.word	index@(_Z8SpMV_CSRiPiS_S_S_S_)
        /*0014*/ 	.word	0x00000000


	//----- nvinfo : EIATTR_MIN_STACK_SIZE
	.align		4
.L_3:
        /*0018*/ 	.byte	0x04, 0x12
        /*001a*/ 	.short	(.L_5 - .L_4)
	.align		4
.L_4:
        /*001c*/ 	.word	index@(_Z8SpMV_CSRiPiS_S_S_S_)
        /*0020*/ 	.word	0x00000000
.L_5:


//--------------------- .nv.compat                --------------------------
	.section	.nv.compat,"",@"SHT_CUDA_COMPAT_INFO"
	.align	4
        /*0000*/ 	.byte	0x02, 0x09, 0x00, 0x00, 0x02, 0x02, 0x01, 0x00, 0x02, 0x05, 0x05, 0x00, 0x03, 0x07, 0x01, 0x01
        /*0010*/ 	.byte	0x02, 0x03, 0x00, 0x00, 0x02, 0x06, 0x01, 0x00, 0x04, 0x0b, 0x08, 0x00, 0x09, 0x00, 0x00, 0x00
        /*0020*/ 	.byte	0x00, 0x00, 0x00, 0x00


//--------------------- .nv.info._Z8SpMV_CSRiPiS_S_S_S_ --------------------------
	.section	.nv.info._Z8SpMV_CSRiPiS_S_S_S_,"",@"SHT_CUDA_INFO"
	.sectionflags	@""
	.align	4


	//----- nvinfo : EIATTR_CUDA_API_VERSION
	.align		4
        /*0000*/ 	.byte	0x04, 0x37
        /*0002*/ 	.short	(.L_7 - .L_6)
.L_6:
        /*0004*/ 	.word	0x00000082


	//----- nvinfo : EIATTR_KPARAM_INFO
	.align		4
.L_7:
        /*0008*/ 	.byte	0x04, 0x17
        /*000a*/ 	.short	(.L_9 - .L_8)
.L_8:
        /*000c*/ 	.word	0x00000000
        /*0010*/ 	.short	0x0005
        /*0012*/ 	.short	0x0028
        /*0014*/ 	.byte	0x00, 0xf5, 0x21, 0x00


	//----- nvinfo : EIATTR_KPARAM_INFO
	.align		4
.L_9:
        /*0018*/ 	.byte	0x04, 0x17
        /*001a*/ 	.short	(.L_11 - .L_10)
.L_10:
        /*001c*/ 	.word	0x00000000
        /*0020*/ 	.short	0x0004
        /*0022*/ 	.short	0x0020
        /*0024*/ 	.byte	0x00, 0xf5, 0x21, 0x00


	//----- nvinfo : EIATTR_KPARAM_INFO
	.align		4
.L_11:
        /*0028*/ 	.byte	0x04, 0x17
        /*002a*/ 	.short	(.L_13 - .L_12)
.L_12:
        /*002c*/ 	.word	0x00000000
        /*0030*/ 	.short	0x0003
        /*0032*/ 	.short	0x0018
        /*0034*/ 	.byte	0x00, 0xf5, 0x21, 0x00


	//----- nvinfo : EIATTR_KPARAM_INFO
	.align		4
.L_13:
        /*0038*/ 	.byte	0x04, 0x17
        /*003a*/ 	.short	(.L_15 - .L_14)
.L_14:
        /*003c*/ 	.word	0x00000000
        /*0040*/ 	.short	0x0002
        /*0042*/ 	.short	0x0010
        /*0044*/ 	.byte	0x00, 0xf5, 0x21, 0x00


	//----- nvinfo : EIATTR_KPARAM_INFO
	.align		4
.L_15:
        /*0048*/ 	.byte	0x04, 0x17
        /*004a*/ 	.short	(.L_17 - .L_16)
.L_16:
        /*004c*/ 	.word	0x00000000
        /*0050*/ 	.short	0x0001
        /*0052*/ 	.short	0x0008
        /*0054*/ 	.byte	0x00, 0xf5, 0x21, 0x00


	//----- nvinfo : EIATTR_KPARAM_INFO
	.align		4
.L_17:
        /*0058*/ 	.byte	0x04, 0x17
        /*005a*/ 	.short	(.L_19 - .L_18)
.L_18:
        /*005c*/ 	.word	0x00000000
        /*0060*/ 	.short	0x0000
        /*0062*/ 	.short	0x0000
        /*0064*/ 	.byte	0x00, 0xf0, 0x11, 0x00


	//----- nvinfo : EIATTR_SPARSE_MMA_MASK
	.align		4
.L_19:
        /*0068*/ 	.byte	0x03, 0x50
        /*006a*/ 	.short	0x0000


	//----- nvinfo : EIATTR_MAXREG_COUNT
	.align		4
        /*006c*/ 	.byte	0x03, 0x1b
        /*006e*/ 	.short	0x00ff


	//----- nvinfo : EIATTR_MERCURY_ISA_VERSION
	.align		4
        /*0070*/ 	.byte	0x03, 0x5f
        /*0072*/ 	.short	0x0101


	//----- nvinfo : EIATTR_VRC_CTA_INIT_COUNT
	.align		4
        /*0074*/ 	.byte	0x02, 0x4a
	.zero		1
	.zero		1


	//----- nvinfo : EIATTR_EXIT_INSTR_OFFSETS
	.align		4
        /*0078*/ 	.byte	0x04, 0x1c
        /*007a*/ 	.short	(.L_21 - .L_20)


	//   ....[0]....
.L_20:
        /*007c*/ 	.word	0x00000040


	//   ....[1]....
        /*0080*/ 	.word	0x00000e20


	//----- nvinfo : EIATTR_CRS_STACK_SIZE
	.align		4
.L_21:
        /*0084*/ 	.byte	0x04, 0x1e
        /*0086*/ 	.short	(.L_23 - .L_22)
.L_22:
        /*0088*/ 	.word	0x00000000


	//----- nvinfo : EIATTR_CBANK_PARAM_SIZE
	.align		4
.L_23:
        /*008c*/ 	.byte	0x03, 0x19
        /*008e*/ 	.short	0x0030


	//----- nvinfo : EIATTR_PARAM_CBANK
	.align		4
        /*0090*/ 	.byte	0x04, 0x0a
        /*0092*/ 	.short	(.L_25 - .L_24)
	.align		4
.L_24:
        /*0094*/ 	.word	index@(.nv.constant0._Z8SpMV_CSRiPiS_S_S_S_)
        /*0098*/ 	.short	0x0380
        /*009a*/ 	.short	0x0030


	//----- nvinfo : EIATTR_SW_WAR
	.align		4
.L_25:
        /*009c*/ 	.byte	0x04, 0x36
        /*009e*/ 	.short	(.L_27 - .L_26)
.L_26:
        /*00a0*/ 	.word	0x00000008
.L_27:


//--------------------- .nv.callgraph             --------------------------
	.section	.nv.callgraph,"",@"SHT_CUDA_CALLGRAPH"
	.align	4
	.sectionentsize	8
	.align		4
        /*0000*/ 	.word	0x00000000
	.align		4
        /*0004*/ 	.word	0xffffffff
	.align		4
        /*0008*/ 	.word	0x00000000
	.align		4
        /*000c*/ 	.word	0xfffffffe
	.align		4
        /*0010*/ 	.word	0x00000000
	.align		4
        /*0014*/ 	.word	0xfffffffd
	.align		4
        /*0018*/ 	.word	0x00000000
	.align		4
        /*001c*/ 	.word	0xfffffffc


//--------------------- .text._Z8SpMV_CSRiPiS_S_S_S_ --------------------------
	.section	.text._Z8SpMV_CSRiPiS_S_S_S_,"ax",@progbits
	.align	128
        .global         _Z8SpMV_CSRiPiS_S_S_S_
        .type           _Z8SpMV_CSRiPiS_S_S_S_,@function
        .size           _Z8SpMV_CSRiPiS_S_S_S_,(.L_x_11 - _Z8SpMV_CSRiPiS_S_S_S_)
        .other          _Z8SpMV_CSRiPiS_S_S_S_,@"STO_CUDA_ENTRY STV_DEFAULT"
_Z8SpMV_CSRiPiS_S_S_S_:
.text._Z8SpMV_CSRiPiS_S_S_S_:
[----:B------:R-:W-:Y:S01]  /*0000*/  LDC R1, c[0x0][0x37c] ;  /* 0x0000df00ff017b82 */ /* 0x000fe20000000800 */
[----:B------:R-:W0:Y:S01]  /*0010*/  S2R R0, SR_TID.X ;  /* 0x0000000000007919 */ /* 0x000e220000002100 */
[----:B------:R-:W0:Y:S02]  /*0020*/  LDCU UR4, c[0x0][0x380] ;  /* 0x00007000ff0477ac */ /* 0x000e240008000800 */
[----:B0-----:R-:W-:-:S13]  /*0030*/  ISETP.GE.AND P0, PT, R0, UR4, PT ;  /* 0x0000000400007c0c */ /* 0x001fda000bf06270 */
[----:B------:R-:W-:Y:S05]  /*0040*/  @P0 EXIT ;  /* 0x000000000000094d */ /* 0x000fea0003800000 */
[----:B------:R-:W0:Y:S01]  /*0050*/  LDC.64 R2, c[0x0][0x398] ;  /* 0x0000e600ff027b82 */ /* 0x000e220000000a00 */
[----:B------:R-:W1:Y:S01]  /*0060*/  LDCU.64 UR4, c[0x0][0x358] ;  /* 0x00006b00ff0477ac */ /* 0x000e620008000a00 */
[----:B0-----:R-:W-:-:S05]  /*0070*/  IMAD.WIDE.U32 R2, R0, 0x4, R2 ;  /* 0x0000000400027825 */ /* 0x001fca00078e0002 */
[----:B-1----:R-:W2:Y:S04]  /*0080*/  LDG.E R4, desc[UR4][R2.64] ;  /* 0x0000000402047981 */ /* 0x002ea8000c1e1900 */
[----:B------:R-:W2:Y:S01]  /*0090*/  LDG.E R6, desc[UR4][R2.64+0x4] ;  /* 0x0000040402067981 */ /* 0x000ea2000c1e1900 */
[----:B------:R-:W-:Y:S01]  /*00a0*/  BSSY.RECONVERGENT B0, `(.L_x_0) ;  /* 0x00000d4000007945 */ /* 0x000fe20003800200 */
[----:B------:R-:W-:Y:S01]  /*00b0*/  HFMA2 R22, -RZ, RZ, 0, 0 ;  /* 0x00000000ff167431 */ /* 0x000fe200000001ff */
[----:B--2---:R-:W-:-:S13]  /*00c0*/  ISETP.GE.AND P0, PT, R4, R6, PT ;  /* 0x000000060400720c */ /* 0x004fda0003f06270 */
[----:B------:R-:W-:Y:S05]  /*00d0*/  @P0 BRA `(.L_x_1) ;  /* 0x0000000c00400947 */ /* 0x000fea0003800000 */
[----:B------:R-:W-:Y:S01]  /*00e0*/  MOV R3, R4 ;  /* 0x0000000400037202 */ /* 0x000fe20000000f00 */
[----:B------:R-:W-:Y:S01]  /*00f0*/  BSSY.RECONVERGENT B1, `(.L_x_2) ;  /* 0x0000068000017945 */ /* 0x000fe20003800200 */
[----:B------:R-:W-:Y:S02]  /*0100*/  MOV R22, RZ ;  /* 0x000000ff00167202 */ /* 0x000fe40000000f00 */
[CC--:B------:R-:W-:Y:S02]  /*0110*/  IADD3 R4, PT, PT, R6.reuse, -R3.reuse, RZ ;  /* 0x8000000306047210 */ /* 0x0c0fe40007ffe0ff */
[----:B------:R-:W-:Y:S02]  /*0120*/  IADD3 R6, PT, PT, -R6, R3, RZ ;  /* 0x0000000306067210 */ /* 0x000fe40007ffe1ff */
[----:B------:R-:W-:Y:S02]  /*0130*/  LOP3.LUT R5, R4, 0xf, RZ, 0xc0, !PT ;  /* 0x0000000f04057812 */ /* 0x000fe400078ec0ff */
[----:B------:R-:W-:-:S02]  /*0140*/  ISETP.GT.U32.AND P1, PT, R6, -0x10, PT ;  /* 0xfffffff00600780c */ /* 0x000fc40003f24070 */
[----:B------:R-:W-:-:S11]  /*0150*/  ISETP.NE.AND P0, PT, R5, RZ, PT ;  /* 0x000000ff0500720c */ /* 0x000fd60003f05270 */
[----:B------:R-:W-:Y:S05]  /*0160*/  @P1 BRA `(.L_x_3) ;  /* 0x0000000400801947 */ /* 0x000fea0003800000 */
[----:B------:R-:W0:Y:S01]  /*0170*/  LDC.64 R12, c[0x0][0x388] ;  /* 0x0000e200ff0c7b82 */ /* 0x000e220000000a00 */
[----:B------:R-:W-:Y:S02]  /*0180*/  LOP3.LUT R2, R4, 0xfffffff0, RZ, 0xc0, !PT ;  /* 0xfffffff004027812 */ /* 0x000fe400078ec0ff */
[----:B------:R-:W-:Y:S02]  /*0190*/  MOV R22, RZ ;  /* 0x000000ff00167202 */ /* 0x000fe40000000f00 */
[----:B------:R-:W-:-:S03]  /*01a0*/  IADD3 R2, PT, PT, -R2, RZ, RZ ;  /* 0x000000ff02027210 */ /* 0x000fc60007ffe1ff */
[----:B------:R-:W1:Y:S01]  /*01b0*/  LDC.64 R14, c[0x0][0x390] ;  /* 0x0000e400ff0e7b82 */ /* 0x000e620000000a00 */
[----:B0-----:R-:W-:-:S04]  /*01c0*/  IADD3 R12, P1, PT, R12, 0x20, RZ ;  /* 0x000000200c0c7810 */ /* 0x001fc80007f3e0ff */
[----:B------:R-:W-:Y:S02]  /*01d0*/  IADD3.X R13, PT, PT, RZ, R13, RZ, P1, !PT ;  /* 0x0000000dff0d7210 */ /* 0x000fe40000ffe4ff */
[----:B-1----:R-:W-:-:S04]  /*01e0*/  IADD3 R14, P2, PT, R14, 0x20, RZ ;  /* 0x000000200e0e7810 */ /* 0x002fc80007f5e0ff */
[----:B------:R-:W-:-:S09]  /*01f0*/  IADD3.X R15, PT, PT, RZ, R15, RZ, P2, !PT ;  /* 0x0000000fff0f7210 */ /* 0x000fd200017fe4ff */
.L_x_4:
[C---:B------:R-:W-:Y:S01]  /*0200*/  IMAD.WIDE R20, R3.reuse, 0x4, R14 ;  /* 0x0000000403147825 */ /* 0x040fe200078e020e */
[----:B------:R-:W0:Y:S04]  /*0210*/  LDC.64 R16, c[0x0][0x3a0] ;  /* 0x0000e800ff107b82 */ /* 0x000e280000000a00 */
[----:B------:R-:W0:Y:S04]  /*0220*/  LDG.E R19, desc[UR4][R20.64+-0x20] ;  /* 0xffffe00414137981 */ /* 0x000e28000c1e1900 */
[----:B------:R-:W2:Y:S04]  /*0230*/  LDG.E R29, desc[UR4][R20.64+-0x1c] ;  /* 0xffffe404141d7981 */ /* 0x000ea8000c1e1900 */
[----:B------:R-:W3:Y:S01]  /*0240*/  LDG.E R9, desc[UR4][R20.64+-0x18] ;  /* 0xffffe80414097981 */ /* 0x000ee2000c1e1900 */
[----:B------:R-:W-:-:S03]  /*0250*/  IMAD.WIDE R26, R3, 0x4, R12 ;  /* 0x00000004031a7825 */ /* 0x000fc600078e020c */
[----:B------:R-:W4:Y:S04]  /*0260*/  LDG.E R7, desc[UR4][R20.64+-0x14] ;  /* 0xffffec0414077981 */ /* 0x000f28000c1e1900 */
[----:B------:R-:W5:Y:S04]  /*0270*/  LDG.E R25, desc[UR4][R26.64+-0x1c] ;  /* 0xffffe4041a197981 */ /* 0x000f68000c1e1900 */
[----:B------:R-:W5:Y:S04]  /*0280*/  LDG.E R24, desc[UR4][R20.64+-0x10] ;  /* 0xfffff00414187981 */ /* 0x000f68000c1e1900 */
[----:B------:R-:W5:Y:S04]  /*0290*/  LDG.E R23, desc[UR4][R20.64+-0xc] ;  /* 0xfffff40414177981 */ /* 0x000f68000c1e1900 */
[----:B------:R-:W5:Y:S01]  /*02a0*/  LDG.E R11, desc[UR4][R26.64+-0x18] ;  /* 0xffffe8041a0b7981 */ /* 0x000f62000c1e1900 */
[----:B0-----:R-:W-:-:S06]  /*02b0*/  IMAD.WIDE R18, R19, 0x4, R16 ;  /* 0x0000000413127825 */ /* 0x001fcc00078e0210 */
[----:B------:R-:W5:Y:S04]  /*02c0*/  LDG.E R18, desc[UR4][R18.64] ;  /* 0x0000000412127981 */ /* 0x000f68000c1e1900 */
[----:B------:R-:W5:Y:S01]  /*02d0*/  LDG.E R19, desc[UR4][R26.64+-0x20] ;  /* 0xffffe0041a137981 */ /* 0x000f62000c1e1900 */
[----:B--2---:R-:W-:-:S05]  /*02e0*/  IMAD.WIDE R28, R29, 0x4, R16 ;  /* 0x000000041d1c7825 */ /* 0x004fca00078e0210 */
[----:B------:R-:W2:Y:S01]  /*02f0*/  LDG.E R10, desc[UR4][R28.64] ;  /* 0x000000041c0a7981 */ /* 0x000ea2000c1e1900 */
[----:B---3--:R-:W-:-:S06]  /*0300*/  IMAD.WIDE R8, R9, 0x4, R16 ;  /* 0x0000000409087825 */ /* 0x008fcc00078e0210 */
[----:B------:R-:W3:Y:S01]  /*0310*/  LDG.E R8, desc[UR4][R8.64] ;  /* 0x0000000408087981 */ /* 0x000ee2000c1e1900 */
[----:B----4-:R-:W-:-:S03]  /*0320*/  IMAD.WIDE R6, R7, 0x4, R16 ;  /* 0x0000000407067825 */ /* 0x010fc600078e0210 */
[----:B------:R-:W4:Y:S04]  /*0330*/  LDG.E R29, desc[UR4][R20.64+-0x8] ;  /* 0xfffff804141d7981 */ /* 0x000f28000c1e1900 */
[----:B------:R-:W4:Y:S04]  /*0340*/  LDG.E R6, desc[UR4][R6.64] ;  /* 0x0000000406067981 */ /* 0x000f28000c1e1900 */
[----:B------:R-:W4:Y:S04]  /*0350*/  LDG.E R9, desc[UR4][R20.64+-0x4] ;  /* 0xfffffc0414097981 */ /* 0x000f28000c1e1900 */
[----:B------:R-:W4:Y:S01]  /*0360*/  LDG.E R7, desc[UR4][R20.64] ;  /* 0x0000000414077981 */ /* 0x000f22000c1e1900 */
[----:B-----5:R-:W-:-:S03]  /*0370*/  IMAD R18, R19, R18, R22 ;  /* 0x0000001213127224 */ /* 0x020fc600078e0216 */
[----:B------:R-:W5:Y:S01]  /*0380*/  LDG.E R19, desc[UR4][R26.64+-0x14] ;  /* 0xffffec041a137981 */ /* 0x000f62000c1e1900 */
[----:B--2---:R-:W-:Y:S02]  /*0390*/  IMAD R10, R25, R10, R18 ;  /* 0x0000000a190a7224 */ /* 0x004fe400078e0212 */
[--C-:B------:R-:W-:Y:S01]  /*03a0*/  IMAD.WIDE R24, R24, 0x4, R16.reuse ;  /* 0x0000000418187825 */ /* 0x100fe200078e0210 */
[----:B------:R-:W2:Y:S05]  /*03b0*/  LDG.E R18, desc[UR4][R26.64+-0x10] ;  /* 0xfffff0041a127981 */ /* 0x000eaa000c1e1900 */
[----:B------:R-:W2:Y:S01]  /*03c0*/  LDG.E R25, desc[UR4][R24.64] ;  /* 0x0000000418197981 */ /* 0x000ea2000c1e1900 */
[----:B------:R-:W-:-:S04]  /*03d0*/  IMAD.WIDE R22, R23, 0x4, R16 ;  /* 0x0000000417167825 */ /* 0x000fc800078e0210 */
[----:B---3--:R-:W-:Y:S02]  /*03e0*/  IMAD R8, R11, R8, R10 ;  /* 0x000000080b087224 */ /* 0x008fe400078e020a */
[----:B------:R-:W3:Y:S04]  /*03f0*/  LDG.E R11, desc[UR4][R20.64+0x4] ;  /* 0x00000404140b7981 */ /* 0x000ee8000c1e1900 */
[----:B------:R-:W3:Y:S01]  /*0400*/  LDG.E R23, desc[UR4][R22.64] ;  /* 0x0000000416177981 */ /* 0x000ee2000c1e1900 */
[----:B----4-:R-:W-:-:S03]  /*0410*/  IMAD.WIDE R28, R29, 0x4, R16 ;  /* 0x000000041d1c7825 */ /* 0x010fc600078e0210 */
[----:B------:R-:W4:Y:S04]  /*0420*/  LDG.E R24, desc[UR4][R26.64+0x4] ;  /* 0x000004041a187981 */ /* 0x000f28000c1e1900 */
[----:B------:R-:W4:Y:S01]  /*0430*/  LDG.E R22, desc[UR4][R26.64+-0xc] ;  /* 0xfffff4041a167981 */ /* 0x000f22000c1e1900 */
[----:B-----5:R-:W-:-:S03]  /*0440*/  IMAD R6, R19, R6, R8 ;  /* 0x0000000613067224 */ /* 0x020fc600078e0208 */
[----:B------:R-:W5:Y:S01]  /*0450*/  LDG.E R19, desc[UR4][R28.64] ;  /* 0x000000041c137981 */ /* 0x000f62000c1e1900 */
[----:B------:R-:W-:-:S06]  /*0460*/  IMAD.WIDE R8, R9, 0x4, R16 ;  /* 0x0000000409087825 */ /* 0x000fcc00078e0210 */
[----:B------:R-:W5:Y:S04]  /*0470*/  LDG.E R8, desc[UR4][R8.64] ;  /* 0x0000000408087981 */ /* 0x000f68000c1e1900 */
[----:B------:R-:W5:Y:S01]  /*0480*/  LDG.E R28, desc[UR4][R26.64+-0x8] ;  /* 0xfffff8041a1c7981 */ /* 0x000f62000c1e1900 */
[----:B--2---:R-:W-:-:S03]  /*0490*/  IMAD R18, R18, R25, R6 ;  /* 0x0000001912127224 */ /* 0x004fc600078e0206 */
[----:B------:R-:W2:Y:S04]  /*04a0*/  LDG.E R29, desc[UR4][R20.64+0x1c] ;  /* 0x00001c04141d7981 */ /* 0x000ea8000c1e1900 */
[----:B------:R-:W2:Y:S01]  /*04b0*/  LDG.E R9, desc[UR4][R26.64+-0x4] ;  /* 0xfffffc041a097981 */ /* 0x000ea2000c1e1900 */
[----:B------:R-:W-:-:S03]  /*04c0*/  IMAD.WIDE R6, R7, 0x4, R16 ;  /* 0x0000000407067825 */ /* 0x000fc600078e0210 */
[----:B------:R-:W2:Y:S01]  /*04d0*/  LDG.E R25, desc[UR4][R20.64+0x14] ;  /* 0x0000140414197981 */ /* 0x000ea2000c1e1900 */
[----:B---3--:R-:W-:-:S03]  /*04e0*/  IMAD.WIDE R10, R11, 0x4, R16 ;  /* 0x000000040b0a7825 */ /* 0x008fc600078e0210 */
[----:B------:R-:W3:Y:S01]  /*04f0*/  LDG.E R6, desc[UR4][R6.64] ;  /* 0x0000000406067981 */ /* 0x000ee2000c1e1900 */
[----:B----4-:R-:W-:-:S03]  /*0500*/  IMAD R23, R22, R23, R18 ;  /* 0x0000001716177224 */ /* 0x010fc600078e0212 */
[----:B------:R-:W4:Y:S04]  /*0510*/  LDG.E R10, desc[UR4][R10.64] ;  /* 0x000000040a0a7981 */ /* 0x000f28000c1e1900 */
[----:B------:R-:W3:Y:S04]  /*0520*/  LDG.E R22, desc[UR4][R20.64+0x8] ;  /* 0x0000080414167981 */ /* 0x000ee8000c1e1900 */
[----:B------:R-:W4:Y:S04]  /*0530*/  LDG.E R7, desc[UR4][R26.64] ;  /* 0x000000041a077981 */ /* 0x000f28000c1e1900 */
[----:B------:R-:W4:Y:S04]  /*0540*/  LDG.E R18, desc[UR4][R20.64+0xc] ;  /* 0x00000c0414127981 */ /* 0x000f28000c1e1900 */
[----:B------:R-:W4:Y:S01]  /*0550*/  LDG.E R11, desc[UR4][R26.64+0x18] ;  /* 0x000018041a0b7981 */ /* 0x000f22000c1e1900 */
[----:B-----5:R-:W-:-:S03]  /*0560*/  IMAD R19, R28, R19, R23 ;  /* 0x000000131c137224 */ /* 0x020fc600078e0217 */
[----:B------:R-:W5:Y:S01]  /*0570*/  LDG.E R23, desc[UR4][R20.64+0x10] ;  /* 0x0000100414177981 */ /* 0x000f62000c1e1900 */
[----:B--2---:R-:W-:-:S03]  /*0580*/  IMAD R8, R9, R8, R19 ;  /* 0x0000000809087224 */ /* 0x004fc600078e0213 */
[----:B------:R3:W2:Y:S04]  /*0590*/  LDG.E R19, desc[UR4][R20.64+0x18] ;  /* 0x0000180414137981 */ /* 0x0006a8000c1e1900 */
[----:B------:R-:W2:Y:S01]  /*05a0*/  LDG.E R9, desc[UR4][R26.64+0x10] ;  /* 0x000010041a097981 */ /* 0x000ea2000c1e1900 */
[----:B---3--:R-:W-:-:S04]  /*05b0*/  IMAD.WIDE R20, R22, 0x4, R16 ;  /* 0x0000000416147825 */ /* 0x008fc800078e0210 */
[----:B----4-:R-:W-:Y:S02]  /*05c0*/  IMAD R7, R7, R6, R8 ;  /* 0x0000000607077224 */ /* 0x010fe400078e0208 */
[----:B------:R-:W3:Y:S02]  /*05d0*/  LDG.E R8, desc[UR4][R26.64+0xc] ;  /* 0x00000c041a087981 */ /* 0x000ee4000c1e1900 */
[----:B------:R-:W-:Y:S02]  /*05e0*/  IMAD R6, R24, R10, R7 ;  /* 0x0000000a18067224 */ /* 0x000fe400078e0207 */
[----:B------:R-:W4:Y:S04]  /*05f0*/  LDG.E R7, desc[UR4][R26.64+0x8] ;  /* 0x000008041a077981 */ /* 0x000f28000c1e1900 */
[----:B------:R-:W3:Y:S04]  /*0600*/  LDG.E R10, desc[UR4][R26.64+0x14] ;  /* 0x000014041a0a7981 */ /* 0x000ee8000c1e1900 */
[----:B------:R-:W3:Y:S01]  /*0610*/  LDG.E R26, desc[UR4][R26.64+0x1c] ;  /* 0x00001c041a1a7981 */ /* 0x000ee2000c1e1900 */
[----:B------:R-:W-:-:S06]  /*0620*/  IMAD.WIDE R24, R25, 0x4, R16 ;  /* 0x0000000419187825 */ /* 0x000fcc00078e0210 */
[----:B------:R-:W3:Y:S04]  /*0630*/  LDG.E R25, desc[UR4][R24.64] ;  /* 0x0000000418197981 */ /* 0x000ee8000c1e1900 */
[----:B------:R0:W4:Y:S02]  /*0640*/  LDG.E R27, desc[UR4][R20.64] ;  /* 0x00000004141b7981 */ /* 0x000124000c1e1900 */
[----:B0-----:R-:W-:-:S06]  /*0650*/  IMAD.WIDE R20, R18, 0x4, R16 ;  /* 0x0000000412147825 */ /* 0x001fcc00078e0210 */
[----:B------:R-:W3:Y:S01]  /*0660*/  LDG.E R21, desc[UR4][R20.64] ;  /* 0x0000000414157981 */ /* 0x000ee2000c1e1900 */
[----:B-----5:R-:W-:-:S06]  /*0670*/  IMAD.WIDE R22, R23, 0x4, R16 ;  /* 0x0000000417167825 */ /* 0x020fcc00078e0210 */
[----:B------:R-:W5:Y:S01]  /*0680*/  LDG.E R22, desc[UR4][R22.64] ;  /* 0x0000000416167981 */ /* 0x000f62000c1e1900 */
[----:B--2---:R-:W-:-:S04]  /*0690*/  IMAD.WIDE R18, R19, 0x4, R16 ;  /* 0x0000000413127825 */ /* 0x004fc800078e0210 */
[----:B------:R-:W-:Y:S02]  /*06a0*/  IMAD.WIDE R16, R29, 0x4, R16 ;  /* 0x000000041d107825 */ /* 0x000fe400078e0210 */
[----:B------:R-:W2:Y:S04]  /*06b0*/  LDG.E R18, desc[UR4][R18.64] ;  /* 0x0000000412127981 */ /* 0x000ea8000c1e1900 */
[----:B------:R-:W2:Y:S01]  /*06c0*/  LDG.E R16, desc[UR4][R16.64] ;  /* 0x0000000410107981 */ /* 0x000ea2000c1e1900 */
[----:B------:R-:W-:-:S04]  /*06d0*/  IADD3 R2, PT, PT, R2, 0x10, RZ ;  /* 0x0000001002027810 */ /* 0x000fc80007ffe0ff */
[----:B------:R-:W-:Y:S02]  /*06e0*/  ISETP.NE.AND P1, PT, R2, RZ, PT ;  /* 0x000000ff0200720c */ /* 0x000fe40003f25270 */
[----:B------:R-:W-:Y:S01]  /*06f0*/  IADD3 R3, PT, PT, R3, 0x10, RZ ;  /* 0x0000001003037810 */ /* 0x000fe20007ffe0ff */
[----:B----4-:R-:W-:-:S04]  /*0700*/  IMAD R6, R7, R27, R6 ;  /* 0x0000001b07067224 */ /* 0x010fc800078e0206 */
[----:B---3--:R-:W-:-:S04]  /*0710*/  IMAD R6, R8, R21, R6 ;  /* 0x0000001508067224 */ /* 0x008fc800078e0206 */
[----:B-----5:R-:W-:-:S04]  /*0720*/  IMAD R6, R9, R22, R6 ;  /* 0x0000001609067224 */ /* 0x020fc800078e0206 */
[----:B------:R-:W-:-:S04]  /*0730*/  IMAD R6, R10, R25, R6 ;  /* 0x000000190a067224 */ /* 0x000fc800078e0206 */
[----:B--2---:R-:W-:-:S04]  /*0740*/  IMAD R11, R11, R18, R6 ;  /* 0x000000120b0b7224 */ /* 0x004fc800078e0206 */
[----:B------:R-:W-:Y:S01]  /*0750*/  IMAD R22, R26, R16, R11 ;  /* 0x000000101a167224 */ /* 0x000fe200078e020b */
[----:B------:R-:W-:Y:S06]  /*0760*/  @P1 BRA `(.L_x_4) ;  /* 0xfffffff800a41947 */ /* 0x000fec000383ffff */
.L_x_3:
[----:B------:R-:W-:Y:S05]  /*0770*/  BSYNC.RECONVERGENT B1 ;  /* 0x0000000000017941 */ /* 0x000fea0003800200 */
.L_x_2:
[----:B------:R-:W-:Y:S05]  /*0780*/  @!P0 BRA `(.L_x_1) ;  /* 0x0000000400948947 */ /* 0x000fea0003800000 */
[----:B------:R-:W-:Y:S01]  /*0790*/  ISETP.GE.U32.AND P0, PT, R5, 0x8, PT ;  /* 0x000000080500780c */ /* 0x000fe20003f06070 */
[----:B------:R-:W-:Y:S01]  /*07a0*/  BSSY.RECONVERGENT B1, `(.L_x_5) ;  /* 0x0000032000017945 */ /* 0x000fe20003800200 */
[----:B------:R-:W-:-:S04]  /*07b0*/  LOP3.LUT R25, R4, 0x7, RZ, 0xc0, !PT ;  /* 0x0000000704197812 */ /* 0x000fc800078ec0ff */
[----:B------:R-:W-:-:S07]  /*07c0*/  ISETP.NE.AND P1, PT, R25, RZ, PT ;  /* 0x000000ff1900720c */ /* 0x000fce0003f25270 */
[----:B------:R-:W-:Y:S06]  /*07d0*/  @!P0 BRA `(.L_x_6) ;  /* 0x0000000000b88947 */ /* 0x000fec0003800000 */
[----:B------:R-:W0:Y:S08]  /*07e0*/  LDC.64 R18, c[0x0][0x390] ;  /* 0x0000e400ff127b82 */ /* 0x000e300000000a00 */
[----:B------:R-:W1:Y:S08]  /*07f0*/  LDC.64 R8, c[0x0][0x3a0] ;  /* 0x0000e800ff087b82 */ /* 0x000e700000000a00 */
[----:B------:R-:W2:Y:S01]  /*0800*/  LDC.64 R6, c[0x0][0x388] ;  /* 0x0000e200ff067b82 */ /* 0x000ea20000000a00 */
[----:B0-----:R-:W-:-:S05]  /*0810*/  IMAD.WIDE R18, R3, 0x4, R18 ;  /* 0x0000000403127825 */ /* 0x001fca00078e0212 */
[----:B------:R-:W1:Y:S04]  /*0820*/  LDG.E R29, desc[UR4][R18.64] ;  /* 0x00000004121d7981 */ /* 0x000e68000c1e1900 */
[----:B------:R-:W3:Y:S04]  /*0830*/  LDG.E R27, desc[UR4][R18.64+0x4] ;  /* 0x00000404121b7981 */ /* 0x000ee8000c1e1900 */
[----:B------:R-:W4:Y:S04]  /*0840*/  LDG.E R23, desc[UR4][R18.64+0x8] ;  /* 0x0000080412177981 */ /* 0x000f28000c1e1900 */
[----:B------:R-:W5:Y:S04]  /*0850*/  LDG.E R11, desc[UR4][R18.64+0xc] ;  /* 0x00000c04120b7981 */ /* 0x000f68000c1e1900 */
[----:B------:R-:W5:Y:S04]  /*0860*/  LDG.E R13, desc[UR4][R18.64+0x10] ;  /* 0x00001004120d7981 */ /* 0x000f68000c1e1900 */
[----:B------:R-:W5:Y:S04]  /*0870*/  LDG.E R15, desc[UR4][R18.64+0x14] ;  /* 0x00001404120f7981 */ /* 0x000f68000c1e1900 */
[----:B------:R-:W5:Y:S04]  /*0880*/  LDG.E R17, desc[UR4][R18.64+0x18] ;  /* 0x0000180412117981 */ /* 0x000f68000c1e1900 */
[----:B------:R4:W5:Y:S01]  /*0890*/  LDG.E R21, desc[UR4][R18.64+0x1c] ;  /* 0x00001c0412157981 */ /* 0x000962000c1e1900 */
[----:B--2---:R-:W-:-:S05]  /*08a0*/  IMAD.WIDE R6, R3, 0x4, R6 ;  /* 0x0000000403067825 */ /* 0x004fca00078e0206 */
[----:B------:R-:W2:Y:S04]  /*08b0*/  LDG.E R2, desc[UR4][R6.64] ;  /* 0x0000000406027981 */ /* 0x000ea8000c1e1900 */
[----:B------:R-:W2:Y:S01]  /*08c0*/  LDG.E R24, desc[UR4][R6.64+0x8] ;  /* 0x0000080406187981 */ /* 0x000ea2000c1e1900 */
[----:B-1----:R-:W-:-:S04]  /*08d0*/  IMAD.WIDE R28, R29, 0x4, R8 ;  /* 0x000000041d1c7825 */ /* 0x002fc800078e0208 */
[--C-:B---3--:R-:W-:Y:S01]  /*08e0*/  IMAD.WIDE R26, R27, 0x4, R8.reuse ;  /* 0x000000041b1a7825 */ /* 0x108fe200078e0208 */
[----:B------:R-:W2:Y:S03]  /*08f0*/  LDG.E R5, desc[UR4][R28.64] ;  /* 0x000000041c057981 */ /* 0x000ea6000c1e1900 */
[--C-:B----4-:R-:W-:Y:S01]  /*0900*/  IMAD.WIDE R18, R23, 0x4, R8.reuse ;  /* 0x0000000417127825 */ /* 0x110fe200078e0208 */
[----:B------:R-:W3:Y:S04]  /*0910*/  LDG.E R20, desc[UR4][R26.64] ;  /* 0x000000041a147981 */ /* 0x000ee8000c1e1900 */
[----:B------:R-:W3:Y:S01]  /*0920*/  LDG.E R23, desc[UR4][R6.64+0x4] ;  /* 0x0000040406177981 */ /* 0x000ee2000c1e1900 */
[----:B-----5:R-:W-:-:S03]  /*0930*/  IMAD.WIDE R10, R11, 0x4, R8 ;  /* 0x000000040b0a7825 */ /* 0x020fc600078e0208 */
[----:B------:R-:W4:Y:S01]  /*0940*/  LDG.E R19, desc[UR4][R18.64] ;  /* 0x0000000412137981 */ /* 0x000f22000c1e1900 */
[----:B------:R-:W-:-:S03]  /*0950*/  IMAD.WIDE R12, R13, 0x4, R8 ;  /* 0x000000040d0c7825 */ /* 0x000fc600078e0208 */
[----:B------:R-:W5:Y:S01]  /*0960*/  LDG.E R11, desc[UR4][R10.64] ;  /* 0x000000040a0b7981 */ /* 0x000f62000c1e1900 */
[----:B------:R-:W-:-:S03]  /*0970*/  IMAD.WIDE R14, R15, 0x4, R8 ;  /* 0x000000040f0e7825 */ /* 0x000fc600078e0208 */
[----:B------:R-:W5:Y:S01]  /*0980*/  LDG.E R28, desc[UR4][R6.64+0xc] ;  /* 0x00000c04061c7981 */ /* 0x000f62000c1e1900 */
[----:B------:R-:W-:-:S03]  /*0990*/  IMAD.WIDE R16, R17, 0x4, R8 ;  /* 0x0000000411107825 */ /* 0x000fc600078e0208 */
[----:B------:R-:W5:Y:S04]  /*09a0*/  LDG.E R12, desc[UR4][R12.64] ;  /* 0x000000040c0c7981 */ /* 0x000f68000c1e1900 */
[----:B------:R-:W5:Y:S01]  /*09b0*/  LDG.E R29, desc[UR4][R6.64+0x10] ;  /* 0x00001004061d7981 */ /* 0x000f62000c1e1900 */
[----:B------:R-:W-:-:S03]  /*09c0*/  IMAD.WIDE R8, R21, 0x4, R8 ;  /* 0x0000000415087825 */ /* 0x000fc600078e0208 */
[----:B------:R-:W5:Y:S04]  /*09d0*/  LDG.E R15, desc[UR4][R14.64] ;  /* 0x000000040e0f7981 */ /* 0x000f68000c1e1900 */
[----:B------:R-:W5:Y:S04]  /*09e0*/  LDG.E R26, desc[UR4][R6.64+0x14] ;  /* 0x00001404061a7981 */ /* 0x000f68000c1e1900 */
[----:B------:R-:W5:Y:S04]  /*09f0*/  LDG.E R16, desc[UR4][R16.64] ;  /* 0x0000000410107981 */ /* 0x000f68000c1e1900 */
[----:B------:R-:W5:Y:S04]  /*0a00*/  LDG.E R21, desc[UR4][R6.64+0x18] ;  /* 0x0000180406157981 */ /* 0x000f68000c1e1900 */
[----:B------:R-:W5:Y:S04]  /*0a10*/  LDG.E R10, desc[UR4][R6.64+0x1c] ;  /* 0x00001c04060a7981 */ /* 0x000f68000c1e1900 */
[----:B------:R-:W5:Y:S01]  /*0a20*/  LDG.E R8, desc[UR4][R8.64] ;  /* 0x0000000408087981 */ /* 0x000f62000c1e1900 */
[----:B------:R-:W-:Y:S01]  /*0a30*/  IADD3 R3, PT, PT, R3, 0x8, RZ ;  /* 0x0000000803037810 */ /* 0x000fe20007ffe0ff */
[----:B--2---:R-:W-:-:S04]  /*0a40*/  IMAD R2, R2, R5, R22 ;  /* 0x0000000502027224 */ /* 0x004fc800078e0216 */
[----:B---3--:R-:W-:-:S04]  /*0a50*/  IMAD R2, R23, R20, R2 ;  /* 0x0000001417027224 */ /* 0x008fc800078e0202 */
[----:B----4-:R-:W-:-:S04]  /*0a60*/  IMAD R2, R24, R19, R2 ;  /* 0x0000001318027224 */ /* 0x010fc800078e0202 */
[----:B-----5:R-:W-:-:S04]  /*0a70*/  IMAD R2, R28, R11, R2 ;  /* 0x0000000b1c027224 */ /* 0x020fc800078e0202 */
[----:B------:R-:W-:-:S04]  /*0a80*/  IMAD R2, R29, R12, R2 ;  /* 0x0000000c1d027224 */ /* 0x000fc800078e0202 */
[----:B------:R-:W-:-:S04]  /*0a90*/  IMAD R2, R26, R15, R2 ;  /* 0x0000000f1a027224 */ /* 0x000fc800078e0202 */
[----:B------:R-:W-:-:S04]  /*0aa0*/  IMAD R21, R21, R16, R2 ;  /* 0x0000001015157224 */ /* 0x000fc800078e0202 */
[----:B------:R-:W-:-:S07]  /*0ab0*/  IMAD R22, R10, R8, R21 ;  /* 0x000000080a167224 */ /* 0x000fce00078e0215 */
.L_x_6:
[----:B------:R-:W-:Y:S05]  /*0ac0*/  BSYNC.RECONVERGENT B1 ;  /* 0x0000000000017941 */ /* 0x000fea0003800200 */
.L_x_5:
[----:B------:R-:W-:Y:S05]  /*0ad0*/  @!P1 BRA `(.L_x_1) ;  /* 0x0000000000c09947 */ /* 0x000fea0003800000 */
[----:B------:R-:W-:Y:S01]  /*0ae0*/  ISETP.GE.U32.AND P0, PT, R25, 0x4, PT ;  /* 0x000000041900780c */ /* 0x000fe20003f06070 */
[----:B------:R-:W-:Y:S01]  /*0af0*/  BSSY.RECONVERGENT B1, `(.L_x_7) ;  /* 0x000001e000017945 */ /* 0x000fe20003800200 */
[----:B------:R-:W-:-:S04]  /*0b00*/  LOP3.LUT R4, R4, 0x3, RZ, 0xc0, !PT ;  /* 0x0000000304047812 */ /* 0x000fc800078ec0ff */
[----:B------:R-:W-:-:S07]  /*0b10*/  ISETP.NE.AND P1, PT, R4, RZ, PT ;  /* 0x000000ff0400720c */ /* 0x000fce0003f25270 */
[----:B------:R-:W-:Y:S06]  /*0b20*/  @!P0 BRA `(.L_x_8) ;  /* 0x0000000000688947 */ /* 0x000fec0003800000 */
[----:B------:R-:W0:Y:S08]  /*0b30*/  LDC.64 R6, c[0x0][0x390] ;  /* 0x0000e400ff067b82 */ /* 0x000e300000000a00 */
[----:B------:R-:W1:Y:S01]  /*0b40*/  LDC.64 R8, c[0x0][0x388] ;  /* 0x0000e200ff087b82 */ /* 0x000e620000000a00 */
[----:B0-----:R-:W-:-:S07]  /*0b50*/  IMAD.WIDE R10, R3, 0x4, R6 ;  /* 0x00000004030a7825 */ /* 0x001fce00078e0206 */
[----:B------:R-:W0:Y:S01]  /*0b60*/  LDC.64 R6, c[0x0][0x3a0] ;  /* 0x0000e800ff067b82 */ /* 0x000e220000000a00 */
[----:B------:R-:W0:Y:S04]  /*0b70*/  LDG.E R13, desc[UR4][R10.64] ;  /* 0x000000040a0d7981 */ /* 0x000e28000c1e1900 */
[----:B------:R-:W2:Y:S04]  /*0b80*/  LDG.E R15, desc[UR4][R10.64+0x4] ;  /* 0x000004040a0f7981 */ /* 0x000ea8000c1e1900 */
[----:B------:R-:W3:Y:S04]  /*0b90*/  LDG.E R17, desc[UR4][R10.64+0x8] ;  /* 0x000008040a117981 */ /* 0x000ee8000c1e1900 */
[----:B------:R-:W4:Y:S01]  /*0ba0*/  LDG.E R19, desc[UR4][R10.64+0xc] ;  /* 0x00000c040a137981 */ /* 0x000f22000c1e1900 */
[----:B-1----:R-:W-:-:S05]  /*0bb0*/  IMAD.WIDE R8, R3, 0x4, R8 ;  /* 0x0000000403087825 */ /* 0x002fca00078e0208 */
[----:B------:R-:W5:Y:S04]  /*0bc0*/  LDG.E R5, desc[UR4][R8.64] ;  /* 0x0000000408057981 */ /* 0x000f68000c1e1900 */
[----:B------:R-:W5:Y:S04]  /*0bd0*/  LDG.E R2, desc[UR4][R8.64+0x4] ;  /* 0x0000040408027981 */ /* 0x000f68000c1e1900 */
[----:B------:R-:W5:Y:S01]  /*0be0*/  LDG.E R11, desc[UR4][R8.64+0x8] ;  /* 0x00000804080b7981 */ /* 0x000f62000c1e1900 */
[----:B0-----:R-:W-:-:S04]  /*0bf0*/  IMAD.WIDE R12, R13, 0x4, R6 ;  /* 0x000000040d0c7825 */ /* 0x001fc800078e0206 */
[--C-:B--2---:R-:W-:Y:S02]  /*0c00*/  IMAD.WIDE R14, R15, 0x4, R6.reuse ;  /* 0x000000040f0e7825 */ /* 0x104fe400078e0206 */
[----:B------:R-:W5:Y:S02]  /*0c10*/  LDG.E R12, desc[UR4][R12.64] ;  /* 0x000000040c0c7981 */ /* 0x000f64000c1e1900 */
[--C-:B---3--:R-:W-:Y:S02]  /*0c20*/  IMAD.WIDE R16, R17, 0x4, R6.reuse ;  /* 0x0000000411107825 */ /* 0x108fe400078e0206 */
[----:B------:R-:W2:Y:S02]  /*0c30*/  LDG.E R14, desc[UR4][R14.64] ;  /* 0x000000040e0e7981 */ /* 0x000ea4000c1e1900 */
[----:B----4-:R-:W-:Y:S02]  /*0c40*/  IMAD.WIDE R6, R19, 0x4, R6 ;  /* 0x0000000413067825 */ /* 0x010fe400078e0206 */
[----:B------:R-:W3:Y:S04]  /*0c50*/  LDG.E R16, desc[UR4][R16.64] ;  /* 0x0000000410107981 */ /* 0x000ee8000c1e1900 */
[----:B------:R-:W4:Y:S04]  /*0c60*/  LDG.E R19, desc[UR4][R8.64+0xc] ;  /* 0x00000c0408137981 */ /* 0x000f28000c1e1900 */
[----:B------:R-:W4:Y:S01]  /*0c70*/  LDG.E R6, desc[UR4][R6.64] ;  /* 0x0000000406067981 */ /* 0x000f22000c1e1900 */
[----:B------:R-:W-:Y:S01]  /*0c80*/  IADD3 R3, PT, PT, R3, 0x4, RZ ;  /* 0x0000000403037810 */ /* 0x000fe20007ffe0ff */
[----:B-----5:R-:W-:-:S04]  /*0c90*/  IMAD R5, R5, R12, R22 ;  /* 0x0000000c05057224 */ /* 0x020fc800078e0216 */
[----:B--2---:R-:W-:-:S04]  /*0ca0*/  IMAD R2, R2, R14, R5 ;  /* 0x0000000e02027224 */ /* 0x004fc800078e0205 */
[----:B---3--:R-:W-:-:S04]  /*0cb0*/  IMAD R2, R11, R16, R2 ;  /* 0x000000100b027224 */ /* 0x008fc800078e0202 */
[----:B----4-:R-:W-:-:S07]  /*0cc0*/  IMAD R22, R19, R6, R2 ;  /* 0x0000000613167224 */ /* 0x010fce00078e0202 */
.L_x_8:
[----:B------:R-:W-:Y:S05]  /*0cd0*/  BSYNC.RECONVERGENT B1 ;  /* 0x0000000000017941 */ /* 0x000fea0003800200 */
.L_x_7:
[----:B------:R-:W-:Y:S05]  /*0ce0*/  @!P1 BRA `(.L_x_1) ;  /* 0x00000000003c9947 */ /* 0x000fea0003800000 */
[----:B------:R-:W0:Y:S01]  /*0cf0*/  LDC.64 R14, c[0x0][0x3a0] ;  /* 0x0000e800ff0e7b82 */ /* 0x000e220000000a00 */
[----:B------:R-:W-:-:S07]  /*0d00*/  IADD3 R2, PT, PT, -R4, RZ, RZ ;  /* 0x000000ff04027210 */ /* 0x000fce0007ffe1ff */
[----:B------:R-:W1:Y:S08]  /*0d10*/  LDC.64 R10, c[0x0][0x390] ;  /* 0x0000e400ff0a7b82 */ /* 0x000e700000000a00 */
[----:B------:R-:W2:Y:S02]  /*0d20*/  LDC.64 R12, c[0x0][0x388] ;  /* 0x0000e200ff0c7b82 */ /* 0x000ea40000000a00 */
.L_x_9:
[----:B-1----:R-:W-:-:S06]  /*0d30*/  IMAD.WIDE R4, R3, 0x4, R10 ;  /* 0x0000000403047825 */ /* 0x002fcc00078e020a */
[----:B------:R-:W0:Y:S01]  /*0d40*/  LDG.E R5, desc[UR4][R4.64] ;  /* 0x0000000404057981 */ /* 0x000e22000c1e1900 */
[----:B--2---:R-:W-:-:S06]  /*0d50*/  IMAD.WIDE R6, R3, 0x4, R12 ;  /* 0x0000000403067825 */ /* 0x004fcc00078e020c */
[----:B------:R-:W2:Y:S01]  /*0d60*/  LDG.E R7, desc[UR4][R6.64] ;  /* 0x0000000406077981 */ /* 0x000ea2000c1e1900 */
[----:B------:R-:W-:Y:S01]  /*0d70*/  IADD3 R2, PT, PT, R2, 0x1, RZ ;  /* 0x0000000102027810 */ /* 0x000fe20007ffe0ff */
[----:B0-----:R-:W-:-:S06]  /*0d80*/  IMAD.WIDE R8, R5, 0x4, R14 ;  /* 0x0000000405087825 */ /* 0x001fcc00078e020e */
[----:B------:R-:W2:Y:S01]  /*0d90*/  LDG.E R8, desc[UR4][R8.64] ;  /* 0x0000000408087981 */ /* 0x000ea2000c1e1900 */
[----:B------:R-:W-:Y:S02]  /*0da0*/  ISETP.NE.AND P0, PT, R2, RZ, PT ;  /* 0x000000ff0200720c */ /* 0x000fe40003f05270 */
[----:B------:R-:W-:Y:S01]  /*0db0*/  IADD3 R3, PT, PT, R3, 0x1, RZ ;  /* 0x0000000103037810 */ /* 0x000fe20007ffe0ff */
[----:B--2---:R-:W-:-:S10]  /*0dc0*/  IMAD R22, R7, R8, R22 ;  /* 0x0000000807167224 */ /* 0x004fd400078e0216 */
[----:B------:R-:W-:Y:S05]  /*0dd0*/  @P0 BRA `(.L_x_9) ;  /* 0xfffffffc00d40947 */ /* 0x000fea000383ffff */
.L_x_1:
[----:B------:R-:W-:Y:S05]  /*0de0*/  BSYNC.RECONVERGENT B0 ;  /* 0x0000000000007941 */ /* 0x000fea0003800200 */
.L_x_0:
[----:B------:R-:W0:Y:S02]  /*0df0*/  LDC.64 R2, c[0x0][0x3a8] ;  /* 0x0000ea00ff027b82 */ /* 0x000e240000000a00 */
[----:B0-----:R-:W-:-:S05]  /*0e00*/  IMAD.WIDE.U32 R2, R0, 0x4, R2 ;  /* 0x0000000400027825 */ /* 0x001fca00078e0002 */
[----:B------:R-:W-:Y:S01]  /*0e10*/  STG.E desc[UR4][R2.64], R22 ;  /* 0x0000001602007986 */ /* 0x000fe2000c101904 */
[----:B------:R-:W-:Y:S05]  /*0e20*/  EXIT ;  /* 0x000000000000794d */ /* 0x000fea0003800000 */
.L_x_10:
[----:B------:R-:W-:-:S00]  /*0e30*/  BRA `(.L_x_10) ;  /* 0xfffffffc00fc7947 */ /* 0x000fc0000383ffff */
[----:B------:R-:W-:-:S00]  /*0e40*/  NOP ;  /* 0x0000000000007918 */ /* 0x000fc00000000000 */
        /* <DEDUP_REMOVED lines=11> */
.L_x_11:


//--------------------- .nv.shared.reserved.0     --------------------------
	.section	.nv.shared.reserved.0,"aw",@nobits
	.weak		__nv_reservedSMEM_offset_0_alias
	.size		__nv_reservedSMEM_offset_0_alias, 0, 64
	.other		__nv_reservedSMEM_offset_0_alias,@"STO_CUDA_RESERVED_SHARED STV_DEFAULT"
__nv_reservedSMEM_offset_0_alias:
	.zero		0
	.zero		64


//--------------------- .nv.constant0._Z8SpMV_CSRiPiS_S_S_S_ --------------------------
	.section	.nv.constant0._Z8SpMV_CSRiPiS_S_S_S_,"a",@progbits
	.sectionflags	@""
	.align	4
.nv.constant0._Z8SpMV_CSRiPiS_S_S_S_:
	.zero		944


//--------------------- SYMBOLS --------------------------

	.type		.nv.reservedSmem.offset0,@object
	.size		.nv.reservedSmem.offset0,0x4
